//
// Generated by NVIDIA NVVM Compiler
//
// Compiler Build ID: CL-36424714
// Cuda compilation tools, release 13.0, V13.0.88
// Based on NVVM 20.0.0
//

.version 9.0
.target sm_100
.address_size 64

	// .globl	_Z4funcPj
.extern .func  (.param .b32 func_retval0) vprintf
(
	.param .b64 vprintf_param_0,
	.param .b64 vprintf_param_1
)
;
.global .align 4 .u32 mLock;
.global .align 1 .b8 $str[45] = {66, 108, 111, 99, 107, 32, 73, 100, 32, 61, 32, 37, 100, 44, 32, 84, 104, 114, 101, 97, 100, 32, 73, 100, 32, 61, 32, 37, 100, 32, 97, 99, 113, 117, 105, 114, 101, 100, 32, 108, 111, 99, 107, 10};
.global .align 1 .b8 $str$1[42] = {66, 108, 111, 99, 107, 32, 73, 100, 32, 61, 32, 37, 100, 44, 32, 84, 104, 114, 101, 97, 100, 32, 73, 100, 32, 61, 32, 37, 100, 44, 32, 99, 111, 109, 109, 32, 61, 32, 37, 117, 10};
.global .align 1 .b8 $str$2[45] = {66, 108, 111, 99, 107, 32, 73, 100, 32, 61, 32, 37, 100, 44, 32, 84, 104, 114, 101, 97, 100, 32, 73, 100, 32, 61, 32, 37, 100, 32, 114, 101, 108, 101, 97, 115, 101, 100, 32, 108, 111, 99, 107, 10};

.visible .entry _Z4funcPj(
	.param .u64 .ptr .align 1 _Z4funcPj_param_0
)
{
	.local .align 8 .b8 	__local_depot0[16];
	.reg .b64 	%SP;
	.reg .b64 	%SPL;
	.reg .pred 	%p<2>;
	.reg .b32 	%r<13>;
	.reg .b64 	%rd<11>;

	mov.u64 	%SPL, __local_depot0;
	cvta.local.u64 	%SP, %SPL;
	ld.param.u64 	%rd1, [_Z4funcPj_param_0];
$L__BB0_1:
	atom.relaxed.global.cas.b32 	%r1, [mLock], 0, 1;
	setp.ne.s32 	%p1, %r1, 0;
	@%p1 bra 	$L__BB0_1;
	add.u64 	%rd2, %SP, 0;
	add.u64 	%rd3, %SPL, 0;
	cvta.to.global.u64 	%rd4, %rd1;
	mov.u32 	%r2, %ctaid.x;
	mov.u32 	%r3, %tid.x;
	st.local.v2.u32 	[%rd3], {%r2, %r3};
	mov.u64 	%rd5, $str;
	cvta.global.u64 	%rd6, %rd5;
	{ // callseq 0, 0
	.param .b64 param0;
	st.param.b64 	[param0], %rd6;
	.param .b64 param1;
	st.param.b64 	[param1], %rd2;
	.param .b32 retval0;
	call.uni (retval0), 
	vprintf, 
	(
	param0, 
	param1
	);
	ld.param.b32 	%r4, [retval0];
	} // callseq 0
	ld.global.u32 	%r6, [%rd4];
	add.s32 	%r7, %r6, 1;
	st.global.u32 	[%rd4], %r7;
	st.local.v2.u32 	[%rd3], {%r2, %r3};
	st.local.u32 	[%rd3+8], %r7;
	mov.u64 	%rd7, $str$1;
	cvta.global.u64 	%rd8, %rd7;
	{ // callseq 1, 0
	.param .b64 param0;
	st.param.b64 	[param0], %rd8;
	.param .b64 param1;
	st.param.b64 	[param1], %rd2;
	.param .b32 retval0;
	call.uni (retval0), 
	vprintf, 
	(
	param0, 
	param1
	);
	ld.param.b32 	%r8, [retval0];
	} // callseq 1
	atom.global.exch.b32 	%r10, [mLock], 0;
	st.local.v2.u32 	[%rd3], {%r2, %r3};
	mov.u64 	%rd9, $str$2;
	cvta.global.u64 	%rd10, %rd9;
	{ // callseq 2, 0
	.param .b64 param0;
	st.param.b64 	[param0], %rd10;
	.param .b64 param1;
	st.param.b64 	[param1], %rd2;
	.param .b32 retval0;
	call.uni (retval0), 
	vprintf, 
	(
	param0, 
	param1
	);
	ld.param.b32 	%r11, [retval0];
	} // callseq 2
	ret;

}


// ===== COMPILED SASS (sm_100) =====

	.target	sm_100

	.elftype	@"ET_EXEC"


//--------------------- .note.nv.tkinfo           --------------------------
	.section	.note.nv.tkinfo,"",@"SHT_NOTE"
	.sectionflags	@"SHF_NOTE_NV_TKINFO"
	.tkinfo
        /*0018*/ 	.word	0x00000002
        /*0030*/ 	.string	""
        /*0030*/ 	.string	"ptxas"
        /*0030*/ 	.string	"Cuda compilation tools, release 13.0, V13.0.88"
        /*0030*/ 	.string	"Build cuda_13.0.r13.0/compiler.36424714_0"
        /*0030*/ 	.string	"-arch sm_100 -m 64 "



//--------------------- .note.nv.cuinfo           --------------------------
	.section	.note.nv.cuinfo,"",@"SHT_NOTE"
	.sectionflags	@"SHF_NOTE_NV_CUINFO"
        /*0018*/ 	.short	0x0002
        /*001a*/ 	.short	0x0064
        /*001c*/ 	.short	0x0082
	.zero		2


//--------------------- .nv.info                  --------------------------
	.section	.nv.info,"",@"SHT_CUDA_INFO"
	.align	4


	//----- nvinfo : EIATTR_REGCOUNT
	.align		4
        /*0000*/ 	.byte	0x04, 0x2f
        /*0002*/ 	.short	(.L_5 - .L_4)
	.align		4
.L_4:
        /*0004*/ 	.word	index@(_Z4funcPj)
        /*0008*/ 	.word	0x0000001a


	//----- nvinfo : EIATTR_FRAME_SIZE
	.align		4
.L_5:
        /*000c*/ 	.byte	0x04, 0x11
        /*000e*/ 	.short	(.L_7 - .L_6)
	.align		4
.L_6:
        /*0010*/ 	.word	index@(_Z4funcPj)
        /*0014*/ 	.word	0x00000010


	//----- nvinfo : EIATTR_MIN_STACK_SIZE
	.align		4
.L_7:
        /*0018*/ 	.byte	0x04, 0x12
        /*001a*/ 	.short	(.L_9 - .L_8)
	.align		4
.L_8:
        /*001c*/ 	.word	index@(_Z4funcPj)
        /*0020*/ 	.word	0x00000010
.L_9:


//--------------------- .nv.compat                --------------------------
	.section	.nv.compat,"",@"SHT_CUDA_COMPAT_INFO"
	.align	4
        /*0000*/ 	.byte	0x02, 0x09, 0x00, 0x00, 0x02, 0x02, 0x01, 0x00, 0x02, 0x05, 0x05, 0x00, 0x03, 0x07, 0x01, 0x01
        /*0010*/ 	.byte	0x02, 0x03, 0x00, 0x00, 0x02, 0x06, 0x01, 0x00, 0x04, 0x0b, 0x08, 0x00, 0x09, 0x00, 0x00, 0x00
        /*0020*/ 	.byte	0x00, 0x00, 0x00, 0x00


//--------------------- .nv.info._Z4funcPj        --------------------------
	.section	.nv.info._Z4funcPj,"",@"SHT_CUDA_INFO"
	.sectionflags	@""
	.align	4


	//----- nvinfo : EIATTR_CUDA_API_VERSION
	.align		4
        /*0000*/ 	.byte	0x04, 0x37
        /*0002*/ 	.short	(.L_11 - .L_10)
.L_10:
        /*0004*/ 	.word	0x00000082


	//----- nvinfo : EIATTR_KPARAM_INFO
	.align		4
.L_11:
        /*0008*/ 	.byte	0x04, 0x17
        /*000a*/ 	.short	(.L_13 - .L_12)
.L_12:
        /*000c*/ 	.word	0x00000000
        /*0010*/ 	.short	0x0000
        /*0012*/ 	.short	0x0000
        /*0014*/ 	.byte	0x00, 0xf5, 0x21, 0x00


	//----- nvinfo : EIATTR_SPARSE_MMA_MASK
	.align		4
.L_13:
        /*0018*/ 	.byte	0x03, 0x50
        /*001a*/ 	.short	0x0000


	//----- nvinfo : EIATTR_MAXREG_COUNT
	.align		4
        /*001c*/ 	.byte	0x03, 0x1b
        /*001e*/ 	.short	0x00ff


	//----- nvinfo : EIATTR_EXTERNS
	.align		4
        /*0020*/ 	.byte	0x04, 0x0f
        /*0022*/ 	.short	(.L_15 - .L_14)


	//   ....[0]....
	.align		4
.L_14:
        /*0024*/ 	.word	index@(vprintf)


	//----- nvinfo : EIATTR_MERCURY_ISA_VERSION
	.align		4
.L_15:
        /*0028*/ 	.byte	0x03, 0x5f
        /*002a*/ 	.short	0x0101


	//----- nvinfo : EIATTR_VRC_CTA_INIT_COUNT
	.align		4
        /*002c*/ 	.byte	0x02, 0x4a
	.zero		1
	.zero		1


	//----- nvinfo : EIATTR_SYSCALL_OFFSETS
	.align		4
        /*0030*/ 	.byte	0x04, 0x46
        /*0032*/ 	.short	(.L_17 - .L_16)


	//   ....[0]....
.L_16:
        /*0034*/ 	.word	0x000001d0


	//   ....[1]....
        /*0038*/ 	.word	0x000002f0


	//   ....[2]....
        /*003c*/ 	.word	0x000003c0


	//----- nvinfo : EIATTR_EXIT_INSTR_OFFSETS
	.align		4
.L_17:
        /*0040*/ 	.byte	0x04, 0x1c
        /*0042*/ 	.short	(.L_19 - .L_18)


	//   ....[0]....
.L_18:
        /*0044*/ 	.word	0x000003d0


	//----- nvinfo : EIATTR_CRS_STACK_SIZE
	.align		4
.L_19:
        /*0048*/ 	.byte	0x04, 0x1e
        /*004a*/ 	.short	(.L_21 - .L_20)
.L_20:
        /*004c*/ 	.word	0x00000000


	//----- nvinfo : EIATTR_CBANK_PARAM_SIZE
	.align		4
.L_21:
        /*0050*/ 	.byte	0x03, 0x19
        /*0052*/ 	.short	0x0008


	//----- nvinfo : EIATTR_PARAM_CBANK
	.align		4
        /*0054*/ 	.byte	0x04, 0x0a
        /*0056*/ 	.short	(.L_23 - .L_22)
	.align		4
.L_22:
        /*0058*/ 	.word	index@(.nv.constant0._Z4funcPj)
        /*005c*/ 	.short	0x0380
        /*005e*/ 	.short	0x0008


	//----- nvinfo : EIATTR_SW_WAR
	.align		4
.L_23:
        /*0060*/ 	.byte	0x04, 0x36
        /*0062*/ 	.short	(.L_25 - .L_24)
.L_24:
        /*0064*/ 	.word	0x00000008
.L_25:


//--------------------- .nv.callgraph             --------------------------
	.section	.nv.callgraph,"",@"SHT_CUDA_CALLGRAPH"
	.align	4
	.sectionentsize	8
	.align		4
        /*0000*/ 	.word	0x00000000
	.align		4
        /*0004*/ 	.word	0xffffffff
	.align		4
        /*0008*/ 	.word	index@(_Z4funcPj)
	.align		4
        /*000c*/ 	.word	index@(vprintf)
	.align		4
        /*0010*/ 	.word	0x00000000
	.align		4
        /*0014*/ 	.word	0xfffffffe
	.align		4
        /*0018*/ 	.word	0x00000000
	.align		4
        /*001c*/ 	.word	0xfffffffd
	.align		4
        /*0020*/ 	.word	0x00000000
	.align		4
        /*0024*/ 	.word	0xfffffffc


//--------------------- .nv.constant4             --------------------------
	.section	.nv.constant4,"a",@progbits
	.align	8
	.align		8
.nv.constant4:
        /*0000*/ 	.dword	vprintf
	.align		8
        /*0008*/ 	.dword	mLock
	.align		8
        /*0010*/ 	.dword	$str
	.align		8
        /*0018*/ 	.dword	$str$1
	.align		8
        /*0020*/ 	.dword	$str$2


//--------------------- .text._Z4funcPj           --------------------------
	.section	.text._Z4funcPj,"ax",@progbits
	.align	128
        .global         _Z4funcPj
        .type           _Z4funcPj,@function
        .size           _Z4funcPj,(.L_x_6 - _Z4funcPj)
        .other          _Z4funcPj,@"STO_CUDA_ENTRY STV_DEFAULT"
_Z4funcPj:
.text._Z4funcPj:
[----:B------:R-:W0:Y:S01]  /*0000*/  LDC R1, c[0x0][0x37c] ;  /* 0x0000df00ff017b82 */ /* 0x000e220000000800 */
[----:B------:R-:W1:Y:S01]  /*0010*/  LDCU UR4, c[0x0][0x2f8] ;  /* 0x00005f00ff0477ac */ /* 0x000e620008000800 */
[----:B0-----:R-:W-:Y:S01]  /*0020*/  VIADD R1, R1, 0xfffffff0 ;  /* 0xfffffff001017836 */ /* 0x001fe20000000000 */
[----:B------:R-:W-:Y:S01]  /*0030*/  BSSY B0, `(.L_x_0) ;  /* 0x000000d000007945 */ /* 0x000fe20003800000 */
[----:B------:R-:W-:Y:S01]  /*0040*/  IMAD.MOV.U32 R7, RZ, RZ, 0x1 ;  /* 0x00000001ff077424 */ /* 0x000fe200078e00ff */
[----:B------:R-:W0:Y:S01]  /*0050*/  LDCU UR5, c[0x0][0x2fc] ;  /* 0x00005f80ff0577ac */ /* 0x000e220008000800 */
[----:B------:R-:W2:Y:S01]  /*0060*/  LDCU.64 UR36, c[0x4][0x8] ;  /* 0x01000100ff2477ac */ /* 0x000ea20008000a00 */
[----:B-1----:R-:W-:-:S05]  /*0070*/  IADD3 R2, P0, PT, R1, UR4, RZ ;  /* 0x0000000401027c10 */ /* 0x002fca000ff1e0ff */
[----:B0-----:R-:W-:-:S08]  /*0080*/  IMAD.X R22, RZ, RZ, UR5, P0 ;  /* 0x00000005ff167e24 */ /* 0x001fd000080e06ff */
.L_x_1:
[----:B--2---:R-:W-:Y:S01]  /*0090*/  MOV R4, UR36 ;  /* 0x0000002400047c02 */ /* 0x004fe20008000f00 */
[----:B------:R-:W-:Y:S01]  /*00a0*/  IMAD.U32 R5, RZ, RZ, UR37 ;  /* 0x00000025ff057e24 */ /* 0x000fe2000f8e00ff */
[----:B------:R-:W-:Y:S05]  /*00b0*/  YIELD ;  /* 0x0000000000007946 */ /* 0x000fea0003800000 */
[----:B------:R-:W-:-:S05]  /*00c0*/  IMAD.MOV.U32 R6, RZ, RZ, RZ ;  /* 0x000000ffff067224 */ /* 0x000fca00078e00ff */
[----:B------:R-:W2:Y:S02]  /*00d0*/  ATOMG.E.CAS.STRONG.GPU PT, R4, [R4], R6, R7 ;  /* 0x00000006040473a9 */ /* 0x000ea400001ee107 */
[----:B--2---:R-:W-:-:S13]  /*00e0*/  ISETP.NE.AND P0, PT, R4, RZ, PT ;  /* 0x000000ff0400720c */ /* 0x004fda0003f05270 */
[----:B------:R-:W-:Y:S05]  /*00f0*/  @P0 BRA `(.L_x_1) ;  /* 0xfffffffc00e40947 */ /* 0x000fea000383ffff */
[----:B------:R-:W-:Y:S05]  /*0100*/  BSYNC B0 ;  /* 0x0000000000007941 */ /* 0x000fea0003800000 */
.L_x_0:
[----:B------:R-:W0:Y:S01]  /*0110*/  S2R R18, SR_CTAID.X ;  /* 0x0000000000127919 */ /* 0x000e220000002500 */
[----:B------:R-:W-:Y:S01]  /*0120*/  MOV R23, 0x0 ;  /* 0x0000000000177802 */ /* 0x000fe20000000f00 */
[----:B------:R-:W1:Y:S01]  /*0130*/  LDC.64 R16, c[0x0][0x358] ;  /* 0x0000d600ff107b82 */ /* 0x000e620000000a00 */
[----:B------:R-:W2:Y:S01]  /*0140*/  LDCU.64 UR4, c[0x4][0x10] ;  /* 0x01000200ff0477ac */ /* 0x000ea20008000a00 */
[----:B------:R-:W0:Y:S01]  /*0150*/  S2R R19, SR_TID.X ;  /* 0x0000000000137919 */ /* 0x000e220000002100 */
[----:B------:R-:W-:Y:S02]  /*0160*/  IMAD.MOV.U32 R6, RZ, RZ, R2 ;  /* 0x000000ffff067224 */ /* 0x000fe400078e0002 */
[----:B------:R-:W-:-:S03]  /*0170*/  IMAD.MOV.U32 R7, RZ, RZ, R22 ;  /* 0x000000ffff077224 */ /* 0x000fc600078e0016 */
[----:B------:R3:W4:Y:S01]  /*0180*/  LDC.64 R8, c[0x4][R23] ;  /* 0x0100000017087b82 */ /* 0x0007220000000a00 */
[----:B--2---:R-:W-:Y:S01]  /*0190*/  IMAD.U32 R4, RZ, RZ, UR4 ;  /* 0x00000004ff047e24 */ /* 0x004fe2000f8e00ff */
[----:B------:R-:W-:Y:S01]  /*01a0*/  MOV R5, UR5 ;  /* 0x0000000500057c02 */ /* 0x000fe20008000f00 */
[----:B0-----:R3:W-:Y:S06]  /*01b0*/  STL.64 [R1], R18 ;  /* 0x0000001201007387 */ /* 0x0017ec0000100a00 */
[----:B------:R-:W-:-:S07]  /*01c0*/  LEPC R20, `(.L_x_2) ;  /* 0x000000001014794e */ /* 0x000fce0000000000 */
[----:B-1-34-:R-:W-:Y:S05]  /*01d0*/  CALL.ABS.NOINC R8 ;  /* 0x0000000008007343 */ /* 0x01afea0003c00000 */
.L_x_2:
[----:B------:R-:W0:Y:S01]  /*01e0*/  LDC.64 R8, c[0x0][0x380] ;  /* 0x0000e000ff087b82 */ /* 0x000e220000000a00 */
[----:B------:R-:W-:Y:S02]  /*01f0*/  R2UR UR4, R16 ;  /* 0x00000000100472ca */ /* 0x000fe400000e0000 */
[----:B------:R-:W-:-:S13]  /*0200*/  R2UR UR5, R17 ;  /* 0x00000000110572ca */ /* 0x000fda00000e0000 */
[----:B0-----:R-:W2:Y:S01]  /*0210*/  LDG.E R0, desc[UR4][R8.64] ;  /* 0x0000000408007981 */ /* 0x001ea2000c1e1900 */
[----:B------:R-:W-:Y:S01]  /*0220*/  R2UR UR6, R16 ;  /* 0x00000000100672ca */ /* 0x000fe200000e0000 */
[----:B------:R0:W1:Y:S01]  /*0230*/  LDC.64 R10, c[0x4][R23] ;  /* 0x01000000170a7b82 */ /* 0x0000620000000a00 */
[----:B------:R-:W-:Y:S01]  /*0240*/  R2UR UR7, R17 ;  /* 0x00000000110772ca */ /* 0x000fe200000e0000 */
[----:B------:R0:W-:Y:S01]  /*0250*/  STL.64 [R1], R18 ;  /* 0x0000001201007387 */ /* 0x0001e20000100a00 */
[----:B------:R-:W3:Y:S01]  /*0260*/  LDCU.64 UR4, c[0x4][0x18] ;  /* 0x01000300ff0477ac */ /* 0x000ee20008000a00 */
[----:B------:R-:W-:Y:S01]  /*0270*/  IMAD.MOV.U32 R6, RZ, RZ, R2 ;  /* 0x000000ffff067224 */ /* 0x000fe200078e0002 */
[----:B------:R-:W-:Y:S02]  /*0280*/  MOV R7, R22 ;  /* 0x0000001600077202 */ /* 0x000fe40000000f00 */
[----:B---3--:R-:W-:Y:S01]  /*0290*/  MOV R4, UR4 ;  /* 0x0000000400047c02 */ /* 0x008fe20008000f00 */
[----:B------:R-:W-:-:S02]  /*02a0*/  IMAD.U32 R5, RZ, RZ, UR5 ;  /* 0x00000005ff057e24 */ /* 0x000fc4000f8e00ff */
[----:B--2---:R-:W-:-:S05]  /*02b0*/  VIADD R0, R0, 0x1 ;  /* 0x0000000100007836 */ /* 0x004fca0000000000 */
[----:B------:R0:W-:Y:S04]  /*02c0*/  STG.E desc[UR6][R8.64], R0 ;  /* 0x0000000008007986 */ /* 0x0001e8000c101906 */
[----:B-1----:R0:W-:Y:S02]  /*02d0*/  STL [R1+0x8], R0 ;  /* 0x0000080001007387 */ /* 0x0021e40000100800 */
[----:B------:R-:W-:-:S07]  /*02e0*/  LEPC R20, `(.L_x_3) ;  /* 0x000000001014794e */ /* 0x000fce0000000000 */
[----:B0-----:R-:W-:Y:S05]  /*02f0*/  CALL.ABS.NOINC R10 ;  /* 0x000000000a007343 */ /* 0x001fea0003c00000 */
.L_x_3:
[----:B------:R-:W0:Y:S01]  /*0300*/  LDC.64 R8, c[0x4][0x8] ;  /* 0x01000200ff087b82 */ /* 0x000e220000000a00 */
[----:B------:R-:W-:Y:S02]  /*0310*/  R2UR UR4, R16 ;  /* 0x00000000100472ca */ /* 0x000fe400000e0000 */
[----:B------:R-:W-:Y:S01]  /*0320*/  R2UR UR5, R17 ;  /* 0x00000000110572ca */ /* 0x000fe200000e0000 */
[----:B------:R1:W-:Y:S04]  /*0330*/  STL.64 [R1], R18 ;  /* 0x0000001201007387 */ /* 0x0003e80000100a00 */
[----:B------:R1:W2:Y:S08]  /*0340*/  LDC.64 R10, c[0x4][R23] ;  /* 0x01000000170a7b82 */ /* 0x0002b00000000a00 */
[----:B0-----:R1:W5:Y:S01]  /*0350*/  ATOMG.E.EXCH.STRONG.GPU PT, RZ, desc[UR4][R8.64], RZ ;  /* 0x800000ff08ff79a8 */ /* 0x001362000c1ef104 */
[----:B------:R-:W0:Y:S01]  /*0360*/  LDCU.64 UR4, c[0x4][0x20] ;  /* 0x01000400ff0477ac */ /* 0x000e220008000a00 */
[----:B------:R-:W-:Y:S01]  /*0370*/  MOV R6, R2 ;  /* 0x0000000200067202 */ /* 0x000fe20000000f00 */
[----:B------:R-:W-:-:S02]  /*0380*/  IMAD.MOV.U32 R7, RZ, RZ, R22 ;  /* 0x000000ffff077224 */ /* 0x000fc400078e0016 */
[----:B0-----:R-:W-:Y:S02]  /*0390*/  IMAD.U32 R4, RZ, RZ, UR4 ;  /* 0x00000004ff047e24 */ /* 0x001fe4000f8e00ff */
[----:B-12---:R-:W-:-:S07]  /*03a0*/  IMAD.U32 R5, RZ, RZ, UR5 ;  /* 0x00000005ff057e24 */ /* 0x006fce000f8e00ff */
[----:B------:R-:W-:-:S07]  /*03b0*/  LEPC R20, `(.L_x_4) ;  /* 0x000000001014794e */ /* 0x000fce0000000000 */
[----:B-----5:R-:W-:Y:S05]  /*03c0*/  CALL.ABS.NOINC R10 ;  /* 0x000000000a007343 */ /* 0x020fea0003c00000 */
.L_x_4:
[----:B------:R-:W-:Y:S05]  /*03d0*/  EXIT ;  /* 0x000000000000794d */ /* 0x000fea0003800000 */
.L_x_5:
[----:B------:R-:W-:-:S00]  /*03e0*/  BRA `(.L_x_5) ;  /* 0xfffffffc00fc7947 */ /* 0x000fc0000383ffff */
[----:B------:R-:W-:-:S00]  /*03f0*/  NOP ;  /* 0x0000000000007918 */ /* 0x000fc00000000000 */
        /* <DEDUP_REMOVED lines=8> */
.L_x_6:


//--------------------- .nv.global.init           --------------------------
	.section	.nv.global.init,"aw",@progbits
.nv.global.init:
	.type		$str$1,@object
	.size		$str$1,($str$2 - $str$1)
$str$1:
        /*0000*/ 	.byte	0x42, 0x6c, 0x6f, 0x63, 0x6b, 0x20, 0x49, 0x64, 0x20, 0x3d, 0x20, 0x25, 0x64, 0x2c, 0x20, 0x54
        /*0010*/ 	.byte	0x68, 0x72, 0x65, 0x61, 0x64, 0x20, 0x49, 0x64, 0x20, 0x3d, 0x20, 0x25, 0x64, 0x2c, 0x20, 0x63
        /*0020*/ 	.byte	0x6f, 0x6d, 0x6d, 0x20, 0x3d, 0x20, 0x25, 0x75, 0x0a, 0x00
	.type		$str$2,@object
	.size		$str$2,($str - $str$2)
$str$2:
        /*002a*/ 	.byte	0x42, 0x6c, 0x6f, 0x63, 0x6b, 0x20, 0x49, 0x64, 0x20, 0x3d, 0x20, 0x25, 0x64, 0x2c, 0x20, 0x54
        /*003a*/ 	.byte	0x68, 0x72, 0x65, 0x61, 0x64, 0x20, 0x49, 0x64, 0x20, 0x3d, 0x20, 0x25, 0x64, 0x20, 0x72, 0x65
        /*004a*/ 	.byte	0x6c, 0x65, 0x61, 0x73, 0x65, 0x64, 0x20, 0x6c, 0x6f, 0x63, 0x6b, 0x0a, 0x00
	.type		$str,@object
	.size		$str,(.L_1 - $str)
$str:
        /*0057*/ 	.byte	0x42, 0x6c, 0x6f, 0x63, 0x6b, 0x20, 0x49, 0x64, 0x20, 0x3d, 0x20, 0x25, 0x64, 0x2c, 0x20, 0x54
        /*0067*/ 	.byte	0x68, 0x72, 0x65, 0x61, 0x64, 0x20, 0x49, 0x64, 0x20, 0x3d, 0x20, 0x25, 0x64, 0x20, 0x61, 0x63
        /*0077*/ 	.byte	0x71, 0x75, 0x69, 0x72, 0x65, 0x64, 0x20, 0x6c, 0x6f, 0x63, 0x6b, 0x0a, 0x00
.L_1:


//--------------------- .nv.shared.reserved.0     --------------------------
	.section	.nv.shared.reserved.0,"aw",@nobits
	.weak		__nv_reservedSMEM_offset_0_alias
	.size		__nv_reservedSMEM_offset_0_alias, 0, 64
	.other		__nv_reservedSMEM_offset_0_alias,@"STO_CUDA_RESERVED_SHARED STV_DEFAULT"
__nv_reservedSMEM_offset_0_alias:
	.zero		0
	.zero		64


//--------------------- .nv.global                --------------------------
	.section	.nv.global,"aw",@nobits
	.align	4
.nv.global:
	.type		mLock,@object
	.size		mLock,(.L_0 - mLock)
mLock:
	.zero		4
.L_0:


//--------------------- .nv.constant0._Z4funcPj   --------------------------
	.section	.nv.constant0._Z4funcPj,"a",@progbits
	.sectionflags	@""
	.align	4
.nv.constant0._Z4funcPj:
	.zero		904


//--------------------- SYMBOLS --------------------------

	.type		.nv.reservedSmem.offset0,@object
	.size		.nv.reservedSmem.offset0,0x4
	.type		vprintf,@function
